//
// Generated by NVIDIA NVVM Compiler
//
// Compiler Build ID: CL-36424714
// Cuda compilation tools, release 13.0, V13.0.88
// Based on NVVM 20.0.0
//

.version 9.0
.target sm_100
.address_size 64

	// .globl	_Z7funcGPUPdS_S_

.visible .entry _Z7funcGPUPdS_S_(
	.param .u64 .ptr .align 1 _Z7funcGPUPdS_S__param_0,
	.param .u64 .ptr .align 1 _Z7funcGPUPdS_S__param_1,
	.param .u64 .ptr .align 1 _Z7funcGPUPdS_S__param_2
)
{
	.reg .b32 	%r<5>;
	.reg .b64 	%rd<11>;
	.reg .b64 	%fd<4>;

	ld.param.u64 	%rd1, [_Z7funcGPUPdS_S__param_0];
	ld.param.u64 	%rd2, [_Z7funcGPUPdS_S__param_1];
	ld.param.u64 	%rd3, [_Z7funcGPUPdS_S__param_2];
	cvta.to.global.u64 	%rd4, %rd3;
	cvta.to.global.u64 	%rd5, %rd2;
	cvta.to.global.u64 	%rd6, %rd1;
	mov.u32 	%r1, %tid.x;
	mov.u32 	%r2, %ctaid.x;
	mov.u32 	%r3, %ntid.x;
	mad.lo.s32 	%r4, %r2, %r3, %r1;
	mul.wide.s32 	%rd7, %r4, 8;
	add.s64 	%rd8, %rd6, %rd7;
	ld.global.f64 	%fd1, [%rd8];
	add.s64 	%rd9, %rd5, %rd7;
	ld.global.f64 	%fd2, [%rd9];
	add.f64 	%fd3, %fd1, %fd2;
	add.s64 	%rd10, %rd4, %rd7;
	st.global.f64 	[%rd10], %fd3;
	ret;

}


// ===== COMPILED SASS (sm_100) =====

	.target	sm_100

	.elftype	@"ET_EXEC"


//--------------------- .note.nv.tkinfo           --------------------------
	.section	.note.nv.tkinfo,"",@"SHT_NOTE"
	.sectionflags	@"SHF_NOTE_NV_TKINFO"
	.tkinfo
        /*0018*/ 	.word	0x00000002
        /*0030*/ 	.string	""
        /*0030*/ 	.string	"ptxas"
        /*0030*/ 	.string	"Cuda compilation tools, release 13.0, V13.0.88"
        /*0030*/ 	.string	"Build cuda_13.0.r13.0/compiler.36424714_0"
        /*0030*/ 	.string	"-arch sm_100 -m 64 "



//--------------------- .note.nv.cuinfo           --------------------------
	.section	.note.nv.cuinfo,"",@"SHT_NOTE"
	.sectionflags	@"SHF_NOTE_NV_CUINFO"
        /*0018*/ 	.short	0x0002
        /*001a*/ 	.short	0x0064
        /*001c*/ 	.short	0x0082
	.zero		2


//--------------------- .nv.info                  --------------------------
	.section	.nv.info,"",@"SHT_CUDA_INFO"
	.align	4


	//----- nvinfo : EIATTR_REGCOUNT
	.align		4
        /*0000*/ 	.byte	0x04, 0x2f
        /*0002*/ 	.short	(.L_1 - .L_0)
	.align		4
.L_0:
        /*0004*/ 	.word	index@(_Z7funcGPUPdS_S_)
        /*0008*/ 	.word	0x0000000e


	//----- nvinfo : EIATTR_FRAME_SIZE
	.align		4
.L_1:
        /*000c*/ 	.byte	0x04, 0x11
        /*000e*/ 	.short	(.L_3 - .L_2)
	.align		4
.L_2:
        /*0010*/ 	.word	index@(_Z7funcGPUPdS_S_)
        /*0014*/ 	.word	0x00000000


	//----- nvinfo : EIATTR_MIN_STACK_SIZE
	.align		4
.L_3:
        /*0018*/ 	.byte	0x04, 0x12
        /*001a*/ 	.short	(.L_5 - .L_4)
	.align		4
.L_4:
        /*001c*/ 	.word	index@(_Z7funcGPUPdS_S_)
        /*0020*/ 	.word	0x00000000
.L_5:


//--------------------- .nv.compat                --------------------------
	.section	.nv.compat,"",@"SHT_CUDA_COMPAT_INFO"
	.align	4
        /*0000*/ 	.byte	0x02, 0x09, 0x00, 0x00, 0x02, 0x02, 0x01, 0x00, 0x02, 0x05, 0x05, 0x00, 0x03, 0x07, 0x01, 0x01
        /*0010*/ 	.byte	0x02, 0x03, 0x00, 0x00, 0x02, 0x06, 0x01, 0x00, 0x04, 0x0b, 0x08, 0x00, 0x01, 0x00, 0x00, 0x00
        /*0020*/ 	.byte	0x00, 0x00, 0x00, 0x00


//--------------------- .nv.info._Z7funcGPUPdS_S_ --------------------------
	.section	.nv.info._Z7funcGPUPdS_S_,"",@"SHT_CUDA_INFO"
	.sectionflags	@""
	.align	4


	//----- nvinfo : EIATTR_CUDA_API_VERSION
	.align		4
        /*0000*/ 	.byte	0x04, 0x37
        /*0002*/ 	.short	(.L_7 - .L_6)
.L_6:
        /*0004*/ 	.word	0x00000082


	//----- nvinfo : EIATTR_KPARAM_INFO
	.align		4
.L_7:
        /*0008*/ 	.byte	0x04, 0x17
        /*000a*/ 	.short	(.L_9 - .L_8)
.L_8:
        /*000c*/ 	.word	0x00000000
        /*0010*/ 	.short	0x0002
        /*0012*/ 	.short	0x0010
        /*0014*/ 	.byte	0x00, 0xf5, 0x21, 0x00


	//----- nvinfo : EIATTR_KPARAM_INFO
	.align		4
.L_9:
        /*0018*/ 	.byte	0x04, 0x17
        /*001a*/ 	.short	(.L_11 - .L_10)
.L_10:
        /*001c*/ 	.word	0x00000000
        /*0020*/ 	.short	0x0001
        /*0022*/ 	.short	0x0008
        /*0024*/ 	.byte	0x00, 0xf5, 0x21, 0x00


	//----- nvinfo : EIATTR_KPARAM_INFO
	.align		4
.L_11:
        /*0028*/ 	.byte	0x04, 0x17
        /*002a*/ 	.short	(.L_13 - .L_12)
.L_12:
        /*002c*/ 	.word	0x00000000
        /*0030*/ 	.short	0x0000
        /*0032*/ 	.short	0x0000
        /*0034*/ 	.byte	0x00, 0xf5, 0x21, 0x00


	//----- nvinfo : EIATTR_SPARSE_MMA_MASK
	.align		4
.L_13:
        /*0038*/ 	.byte	0x03, 0x50
        /*003a*/ 	.short	0x0000


	//----- nvinfo : EIATTR_MAXREG_COUNT
	.align		4
        /*003c*/ 	.byte	0x03, 0x1b
        /*003e*/ 	.short	0x00ff


	//----- nvinfo : EIATTR_MERCURY_ISA_VERSION
	.align		4
        /*0040*/ 	.byte	0x03, 0x5f
        /*0042*/ 	.short	0x0101


	//----- nvinfo : EIATTR_VRC_CTA_INIT_COUNT
	.align		4
        /*0044*/ 	.byte	0x02, 0x4a
	.zero		1
	.zero		1


	//----- nvinfo : EIATTR_EXIT_INSTR_OFFSETS
	.align		4
        /*0048*/ 	.byte	0x04, 0x1c
        /*004a*/ 	.short	(.L_15 - .L_14)


	//   ....[0]....
.L_14:
        /*004c*/ 	.word	0x00000100


	//----- nvinfo : EIATTR_CBANK_PARAM_SIZE
	.align		4
.L_15:
        /*0050*/ 	.byte	0x03, 0x19
        /*0052*/ 	.short	0x0018


	//----- nvinfo : EIATTR_PARAM_CBANK
	.align		4
        /*0054*/ 	.byte	0x04, 0x0a
        /*0056*/ 	.short	(.L_17 - .L_16)
	.align		4
.L_16:
        /*0058*/ 	.word	index@(.nv.constant0._Z7funcGPUPdS_S_)
        /*005c*/ 	.short	0x0380
        /*005e*/ 	.short	0x0018


	//----- nvinfo : EIATTR_SW_WAR
	.align		4
.L_17:
        /*0060*/ 	.byte	0x04, 0x36
        /*0062*/ 	.short	(.L_19 - .L_18)
.L_18:
        /*0064*/ 	.word	0x00000008
.L_19:


//--------------------- .nv.callgraph             --------------------------
	.section	.nv.callgraph,"",@"SHT_CUDA_CALLGRAPH"
	.align	4
	.sectionentsize	8
	.align		4
        /*0000*/ 	.word	0x00000000
	.align		4
        /*0004*/ 	.word	0xffffffff
	.align		4
        /*0008*/ 	.word	0x00000000
	.align		4
        /*000c*/ 	.word	0xfffffffe
	.align		4
        /*0010*/ 	.word	0x00000000
	.align		4
        /*0014*/ 	.word	0xfffffffd
	.align		4
        /*0018*/ 	.word	0x00000000
	.align		4
        /*001c*/ 	.word	0xfffffffc


//--------------------- .text._Z7funcGPUPdS_S_    --------------------------
	.section	.text._Z7funcGPUPdS_S_,"ax",@progbits
	.align	128
        .global         _Z7funcGPUPdS_S_
        .type           _Z7funcGPUPdS_S_,@function
        .size           _Z7funcGPUPdS_S_,(.L_x_1 - _Z7funcGPUPdS_S_)
        .other          _Z7funcGPUPdS_S_,@"STO_CUDA_ENTRY STV_DEFAULT"
_Z7funcGPUPdS_S_:
.text._Z7funcGPUPdS_S_:
[----:B------:R-:W-:Y:S01]  /*0000*/  LDC R1, c[0x0][0x37c] ;  /* 0x0000df00ff017b82 */ /* 0x000fe20000000800 */
[----:B------:R-:W0:Y:S07]  /*0010*/  S2R R11, SR_TID.X ;  /* 0x00000000000b7919 */ /* 0x000e2e0000002100 */
[----:B------:R-:W0:Y:S01]  /*0020*/  S2UR UR6, SR_CTAID.X ;  /* 0x00000000000679c3 */ /* 0x000e220000002500 */
[----:B------:R-:W1:Y:S07]  /*0030*/  LDCU.64 UR4, c[0x0][0x358] ;  /* 0x00006b00ff0477ac */ /* 0x000e6e0008000a00 */
[----:B------:R-:W0:Y:S08]  /*0040*/  LDC R0, c[0x0][0x360] ;  /* 0x0000d800ff007b82 */ /* 0x000e300000000800 */
[----:B------:R-:W2:Y:S08]  /*0050*/  LDC.64 R2, c[0x0][0x380] ;  /* 0x0000e000ff027b82 */ /* 0x000eb00000000a00 */
[----:B------:R-:W3:Y:S01]  /*0060*/  LDC.64 R4, c[0x0][0x388] ;  /* 0x0000e200ff047b82 */ /* 0x000ee20000000a00 */
[----:B0-----:R-:W-:-:S07]  /*0070*/  IMAD R11, R0, UR6, R11 ;  /* 0x00000006000b7c24 */ /* 0x001fce000f8e020b */
[----:B------:R-:W0:Y:S01]  /*0080*/  LDC.64 R8, c[0x0][0x390] ;  /* 0x0000e400ff087b82 */ /* 0x000e220000000a00 */
[----:B--2---:R-:W-:-:S06]  /*0090*/  IMAD.WIDE R2, R11, 0x8, R2 ;  /* 0x000000080b027825 */ /* 0x004fcc00078e0202 */
[----:B-1----:R-:W2:Y:S01]  /*00a0*/  LDG.E.64 R2, desc[UR4][R2.64] ;  /* 0x0000000402027981 */ /* 0x002ea2000c1e1b00 */
[----:B---3--:R-:W-:-:S06]  /*00b0*/  IMAD.WIDE R4, R11, 0x8, R4 ;  /* 0x000000080b047825 */ /* 0x008fcc00078e0204 */
[----:B------:R-:W2:Y:S01]  /*00c0*/  LDG.E.64 R4, desc[UR4][R4.64] ;  /* 0x0000000404047981 */ /* 0x000ea2000c1e1b00 */
[----:B0-----:R-:W-:Y:S01]  /*00d0*/  IMAD.WIDE R8, R11, 0x8, R8 ;  /* 0x000000080b087825 */ /* 0x001fe200078e0208 */
[----:B--2---:R-:W-:-:S07]  /*00e0*/  DADD R6, R2, R4 ;  /* 0x0000000002067229 */ /* 0x004fce0000000004 */
[----:B------:R-:W-:Y:S01]  /*00f0*/  STG.E.64 desc[UR4][R8.64], R6 ;  /* 0x0000000608007986 */ /* 0x000fe2000c101b04 */
[----:B------:R-:W-:Y:S05]  /*0100*/  EXIT ;  /* 0x000000000000794d */ /* 0x000fea0003800000 */
.L_x_0:
[----:B------:R-:W-:-:S00]  /*0110*/  BRA `(.L_x_0) ;  /* 0xfffffffc00fc7947 */ /* 0x000fc0000383ffff */
[----:B------:R-:W-:-:S00]  /*0120*/  NOP ;  /* 0x0000000000007918 */ /* 0x000fc00000000000 */
        /* <DEDUP_REMOVED lines=13> */
.L_x_1:


//--------------------- .nv.shared.reserved.0     --------------------------
	.section	.nv.shared.reserved.0,"aw",@nobits
	.weak		__nv_reservedSMEM_offset_0_alias
	.size		__nv_reservedSMEM_offset_0_alias, 0, 64
	.other		__nv_reservedSMEM_offset_0_alias,@"STO_CUDA_RESERVED_SHARED STV_DEFAULT"
__nv_reservedSMEM_offset_0_alias:
	.zero		0
	.zero		64


//--------------------- .nv.constant0._Z7funcGPUPdS_S_ --------------------------
	.section	.nv.constant0._Z7funcGPUPdS_S_,"a",@progbits
	.sectionflags	@""
	.align	4
.nv.constant0._Z7funcGPUPdS_S_:
	.zero		920


//--------------------- SYMBOLS --------------------------

	.type		.nv.reservedSmem.offset0,@object
	.size		.nv.reservedSmem.offset0,0x4
